	.headerflags	@"EF_CUDA_TEXMODE_UNIFIED EF_CUDA_64BIT_ADDRESS EF_CUDA_ACCELERATORS EF_CUDA_SM90 EF_CUDA_VIRTUAL_SM(EF_CUDA_SM90)"
	.elftype	@"ET_EXEC"


//--------------------- .nv.info                  --------------------------
	.section	.nv.info,"",@"SHT_CUDA_INFO"
	.align	4


	//----- nvinfo : EIATTR_REGCOUNT
	.align		4
        /*0000*/ 	.byte	0x04, 0x2f
        /*0002*/ 	.short	(.L_1 - .L_0)
	.align		4
.L_0:
        /*0004*/ 	.word	index@(triton_poi_fused_mul_0)
        /*0008*/ 	.word	0x0000000a


	//----- nvinfo : EIATTR_MIN_STACK_SIZE
	.align		4
.L_1:
        /*000c*/ 	.byte	0x04, 0x12
        /*000e*/ 	.short	(.L_3 - .L_2)
	.align		4
.L_2:
        /*0010*/ 	.word	index@(triton_poi_fused_mul_0)
        /*0014*/ 	.word	0x00000000


	//----- nvinfo : EIATTR_FRAME_SIZE
	.align		4
.L_3:
        /*0018*/ 	.byte	0x04, 0x11
        /*001a*/ 	.short	(.L_5 - .L_4)
	.align		4
.L_4:
        /*001c*/ 	.word	index@(triton_poi_fused_mul_0)
        /*0020*/ 	.word	0x00000000


	//----- nvinfo : EIATTR_MIN_STACK_SIZE
	.align		4
.L_5:
        /*0024*/ 	.byte	0x04, 0x12
        /*0026*/ 	.short	(.L_7 - .L_6)
	.align		4
.L_6:
        /*0028*/ 	.word	index@(triton_poi_fused_mul_0)
        /*002c*/ 	.word	0x00000000
.L_7:


//--------------------- .nv.info.triton_poi_fused_mul_0 --------------------------
	.section	.nv.info.triton_poi_fused_mul_0,"",@"SHT_CUDA_INFO"
	.sectionflags	@""
	.align	4


	//----- nvinfo : EIATTR_CUDA_API_VERSION
	.align		4
        /*0000*/ 	.byte	0x04, 0x37
        /*0002*/ 	.short	(.L_9 - .L_8)
.L_8:
        /*0004*/ 	.word	0x0000007c


	//----- nvinfo : EIATTR_KPARAM_INFO
	.align		4
.L_9:
        /*0008*/ 	.byte	0x04, 0x17
        /*000a*/ 	.short	(.L_11 - .L_10)
.L_10:
        /*000c*/ 	.word	0x00000000
        /*0010*/ 	.short	0x0002
        /*0012*/ 	.short	0x0010
        /*0014*/ 	.byte	0x00, 0xf0, 0x11, 0x00


	//----- nvinfo : EIATTR_KPARAM_INFO
	.align		4
.L_11:
        /*0018*/ 	.byte	0x04, 0x17
        /*001a*/ 	.short	(.L_13 - .L_12)
.L_12:
        /*001c*/ 	.word	0x00000000
        /*0020*/ 	.short	0x0001
        /*0022*/ 	.short	0x0008
        /*0024*/ 	.byte	0x00, 0xf4, 0x21, 0x00


	//----- nvinfo : EIATTR_KPARAM_INFO
	.align		4
.L_13:
        /*0028*/ 	.byte	0x04, 0x17
        /*002a*/ 	.short	(.L_15 - .L_14)
.L_14:
        /*002c*/ 	.word	0x00000000
        /*0030*/ 	.short	0x0000
        /*0032*/ 	.short	0x0000
        /*0034*/ 	.byte	0x00, 0xf4, 0x21, 0x00


	//----- nvinfo : EIATTR_SPARSE_MMA_MASK
	.align		4
.L_15:
        /*0038*/ 	.byte	0x03, 0x50
        /*003a*/ 	.short	0x0000


	//----- nvinfo : EIATTR_MAXREG_COUNT
	.align		4
        /*003c*/ 	.byte	0x03, 0x1b
        /*003e*/ 	.short	0x00ff


	//----- nvinfo : EIATTR_EXIT_INSTR_OFFSETS
	.align		4
        /*0040*/ 	.byte	0x04, 0x1c
        /*0042*/ 	.short	(.L_17 - .L_16)


	//   ....[0]....
.L_16:
        /*0044*/ 	.word	0x00000100


	//   ....[1]....
        /*0048*/ 	.word	0x00000130


	//----- nvinfo : EIATTR_REQNTID
	.align		4
.L_17:
        /*004c*/ 	.byte	0x04, 0x10
        /*004e*/ 	.short	(.L_19 - .L_18)
.L_18:
        /*0050*/ 	.word	0x00000080
        /*0054*/ 	.word	0x00000001
        /*0058*/ 	.word	0x00000001


	//----- nvinfo : EIATTR_CRS_STACK_SIZE
	.align		4
.L_19:
        /*005c*/ 	.byte	0x04, 0x1e
        /*005e*/ 	.short	(.L_21 - .L_20)
.L_20:
        /*0060*/ 	.word	0x00000000


	//----- nvinfo : EIATTR_CBANK_PARAM_SIZE
	.align		4
.L_21:
        /*0064*/ 	.byte	0x03, 0x19
        /*0066*/ 	.short	0x0014


	//----- nvinfo : EIATTR_PARAM_CBANK
	.align		4
        /*0068*/ 	.byte	0x04, 0x0a
        /*006a*/ 	.short	(.L_23 - .L_22)
	.align		4
.L_22:
        /*006c*/ 	.word	index@(.nv.constant0.triton_poi_fused_mul_0)
        /*0070*/ 	.short	0x0210
        /*0072*/ 	.short	0x0014


	//----- nvinfo : EIATTR_SW_WAR
	.align		4
.L_23:
        /*0074*/ 	.byte	0x04, 0x36
        /*0076*/ 	.short	(.L_25 - .L_24)
.L_24:
        /*0078*/ 	.word	0x00000008
.L_25:


//--------------------- .nv.callgraph             --------------------------
	.section	.nv.callgraph,"",@"SHT_CUDA_CALLGRAPH"
	.align	4
	.sectionentsize	8
	.align		4
        /*0000*/ 	.word	0x00000000
	.align		4
        /*0004*/ 	.word	0xffffffff
	.align		4
        /*0008*/ 	.word	0x00000000
	.align		4
        /*000c*/ 	.word	0xfffffffe
	.align		4
        /*0010*/ 	.word	0x00000000
	.align		4
        /*0014*/ 	.word	0xfffffffd
	.align		4
        /*0018*/ 	.word	0x00000000
	.align		4
        /*001c*/ 	.word	0xfffffffc


//--------------------- .text.triton_poi_fused_mul_0 --------------------------
	.section	.text.triton_poi_fused_mul_0,"ax",@progbits
	.align	128
        .global         triton_poi_fused_mul_0
        .type           triton_poi_fused_mul_0,@function
        .size           triton_poi_fused_mul_0,(.L_x_3 - triton_poi_fused_mul_0)
        .other          triton_poi_fused_mul_0,@"STO_CUDA_ENTRY STV_DEFAULT"
triton_poi_fused_mul_0:
.text.triton_poi_fused_mul_0:
[----:B------:R-:W0:Y:S02]  /*0000*/  LDC R1, c[0x0][0x28] ;  /* 0x00000a00ff017b82 */ /* 0x000e240000000800 */
[----:B------:R-:W1:Y:S01]  /*0010*/  S2R R0, SR_TID.X ;  /* 0x0000000000007919 */ /* 0x000e620000002100 */
[----:B------:R-:W2:Y:S01]  /*0020*/  LDC.64 R4, c[0x0][0x218] ;  /* 0x00008600ff047b82 */ /* 0x000ea20000000a00 */
[----:B------:R-:W-:Y:S01]  /*0030*/  ULDC.64 UR4, c[0x0][0x208] ;  /* 0x0000820000047ab9 */ /* 0x000fe20000000a00 */
[----:B------:R-:W-:Y:S01]  /*0040*/  BSSY B0, `(.L_x_0) ;  /* 0x000000b000007945 */ /* 0x000fe20003800000 */
[----:B------:R-:W3:Y:S01]  /*0050*/  S2R R7, SR_CTAID.X ;  /* 0x0000000000077919 */ /* 0x000ee20000002500 */
[----:B------:R-:W-:Y:S01]  /*0060*/  HFMA2.MMA R2, -RZ, RZ, 0, 0 ;  /* 0x00000000ff027435 */ /* 0x000fe200000001ff */
[----:B-1----:R-:W-:-:S04]  /*0070*/  LOP3.LUT R0, R0, 0x7f, RZ, 0xc0, !PT ;  /* 0x0000007f00007812 */ /* 0x002fc800078ec0ff */
[----:B---3--:R-:W-:-:S04]  /*0080*/  LEA R7, R7, R0, 0x7 ;  /* 0x0000000007077211 */ /* 0x008fc800078e38ff */
[C---:B------:R-:W-:Y:S01]  /*0090*/  ISETP.GE.AND P0, PT, R7.reuse, 0x100, PT ;  /* 0x000001000700780c */ /* 0x040fe20003f06270 */
[----:B--2---:R-:W-:-:S12]  /*00a0*/  IMAD.WIDE R4, R7, 0x4, R4 ;  /* 0x0000000407047825 */ /* 0x004fd800078e0204 */
[----:B------:R-:W-:Y:S05]  /*00b0*/  @P0 BRA `(.L_x_1) ;  /* 0x00000000000c0947 */ /* 0x000fea0003800000 */
[----:B------:R-:W1:Y:S02]  /*00c0*/  LDC.64 R2, c[0x0][0x210] ;  /* 0x00008400ff027b82 */ /* 0x000e640000000a00 */
[----:B-1----:R-:W-:-:S06]  /*00d0*/  IMAD.WIDE R2, R7, 0x4, R2 ;  /* 0x0000000407027825 */ /* 0x002fcc00078e0202 */
[----:B------:R1:W5:Y:S02]  /*00e0*/  LDG.E R2, desc[UR4][R2.64] ;  /* 0x0000000402027981 */ /* 0x000364000c1e1900 */
.L_x_1:
[----:B------:R-:W-:Y:S05]  /*00f0*/  BSYNC B0 ;  /* 0x0000000000007941 */ /* 0x000fea0003800000 */
.L_x_0:
[----:B------:R-:W-:Y:S05]  /*0100*/  @P0 EXIT ;  /* 0x000000000000094d */ /* 0x000fea0003800000 */
[----:B-1---5:R-:W-:-:S05]  /*0110*/  FMUL R3, R2, 0.125 ;  /* 0x3e00000002037820 */ /* 0x022fca0000400000 */
[----:B------:R-:W-:Y:S01]  /*0120*/  STG.E desc[UR4][R4.64], R3 ;  /* 0x0000000304007986 */ /* 0x000fe2000c101904 */
[----:B------:R-:W-:Y:S05]  /*0130*/  EXIT ;  /* 0x000000000000794d */ /* 0x000fea0003800000 */
.L_x_2:
[----:B------:R-:W-:-:S00]  /*0140*/  BRA `(.L_x_2) ;  /* 0xfffffffc00fc7947 */ /* 0x000fc0000383ffff */
[----:B------:R-:W-:-:S00]  /*0150*/  NOP ;  /* 0x0000000000007918 */ /* 0x000fc00000000000 */
        /* <DEDUP_REMOVED lines=10> */
.L_x_3:


//--------------------- .nv.constant0.triton_poi_fused_mul_0 --------------------------
	.section	.nv.constant0.triton_poi_fused_mul_0,"a",@progbits
	.sectionflags	@""
	.align	4
.nv.constant0.triton_poi_fused_mul_0:
	.zero		548
